//
// Generated by NVIDIA NVVM Compiler
//
// Compiler Build ID: CL-36424714
// Cuda compilation tools, release 13.0, V13.0.88
// Based on NVVM 20.0.0
//

.version 9.0
.target sm_100
.address_size 64

	// .globl	_Z3addPiS_S_ii

.visible .entry _Z3addPiS_S_ii(
	.param .u64 .ptr .align 1 _Z3addPiS_S_ii_param_0,
	.param .u64 .ptr .align 1 _Z3addPiS_S_ii_param_1,
	.param .u64 .ptr .align 1 _Z3addPiS_S_ii_param_2,
	.param .u32 _Z3addPiS_S_ii_param_3,
	.param .u32 _Z3addPiS_S_ii_param_4
)
{
	.reg .pred 	%p<10>;
	.reg .b32 	%r<100>;
	.reg .b64 	%rd<53>;

	ld.param.u64 	%rd7, [_Z3addPiS_S_ii_param_0];
	ld.param.u64 	%rd8, [_Z3addPiS_S_ii_param_1];
	ld.param.u64 	%rd6, [_Z3addPiS_S_ii_param_2];
	ld.param.u32 	%r30, [_Z3addPiS_S_ii_param_3];
	ld.param.u32 	%r31, [_Z3addPiS_S_ii_param_4];
	cvta.to.global.u64 	%rd1, %rd8;
	cvta.to.global.u64 	%rd2, %rd7;
	mov.u32 	%r1, %tid.y;
	mov.u32 	%r2, %tid.x;
	setp.lt.s32 	%p1, %r30, 1;
	mov.b32 	%r99, 0;
	@%p1 bra 	$L__BB0_12;
	mul.lo.s32 	%r3, %r30, %r1;
	and.b32  	%r4, %r30, 7;
	setp.lt.u32 	%p2, %r30, 8;
	mov.b32 	%r94, 0;
	mov.u32 	%r99, %r94;
	@%p2 bra 	$L__BB0_4;
	and.b32  	%r94, %r30, 2147483640;
	neg.s32 	%r88, %r94;
	shl.b32 	%r7, %r31, 3;
	mul.wide.u32 	%rd9, %r3, 4;
	add.s64 	%rd10, %rd9, %rd2;
	add.s64 	%rd52, %rd10, 16;
	mov.b32 	%r99, 0;
	mul.wide.s32 	%rd13, %r31, 4;
	mov.u32 	%r87, %r2;
$L__BB0_3:
	.pragma "nounroll";
	ld.global.u32 	%r36, [%rd52+-16];
	mul.wide.s32 	%rd11, %r87, 4;
	add.s64 	%rd12, %rd1, %rd11;
	ld.global.u32 	%r37, [%rd12];
	mad.lo.s32 	%r38, %r37, %r36, %r99;
	ld.global.u32 	%r39, [%rd52+-12];
	add.s64 	%rd14, %rd12, %rd13;
	ld.global.u32 	%r40, [%rd14];
	mad.lo.s32 	%r41, %r40, %r39, %r38;
	ld.global.u32 	%r42, [%rd52+-8];
	add.s64 	%rd15, %rd14, %rd13;
	ld.global.u32 	%r43, [%rd15];
	mad.lo.s32 	%r44, %r43, %r42, %r41;
	ld.global.u32 	%r45, [%rd52+-4];
	add.s64 	%rd16, %rd15, %rd13;
	ld.global.u32 	%r46, [%rd16];
	mad.lo.s32 	%r47, %r46, %r45, %r44;
	ld.global.u32 	%r48, [%rd52];
	add.s64 	%rd17, %rd16, %rd13;
	ld.global.u32 	%r49, [%rd17];
	mad.lo.s32 	%r50, %r49, %r48, %r47;
	ld.global.u32 	%r51, [%rd52+4];
	add.s64 	%rd18, %rd17, %rd13;
	ld.global.u32 	%r52, [%rd18];
	mad.lo.s32 	%r53, %r52, %r51, %r50;
	ld.global.u32 	%r54, [%rd52+8];
	add.s64 	%rd19, %rd18, %rd13;
	ld.global.u32 	%r55, [%rd19];
	mad.lo.s32 	%r56, %r55, %r54, %r53;
	ld.global.u32 	%r57, [%rd52+12];
	add.s64 	%rd20, %rd19, %rd13;
	ld.global.u32 	%r58, [%rd20];
	mad.lo.s32 	%r99, %r58, %r57, %r56;
	add.s32 	%r88, %r88, 8;
	add.s32 	%r87, %r87, %r7;
	add.s64 	%rd52, %rd52, 32;
	setp.ne.s32 	%p3, %r88, 0;
	@%p3 bra 	$L__BB0_3;
$L__BB0_4:
	setp.eq.s32 	%p4, %r4, 0;
	@%p4 bra 	$L__BB0_12;
	and.b32  	%r17, %r30, 3;
	setp.lt.u32 	%p5, %r4, 4;
	@%p5 bra 	$L__BB0_7;
	add.s32 	%r60, %r94, %r3;
	mul.wide.u32 	%rd21, %r60, 4;
	add.s64 	%rd22, %rd2, %rd21;
	ld.global.u32 	%r61, [%rd22];
	mad.lo.s32 	%r62, %r94, %r31, %r2;
	mul.wide.s32 	%rd23, %r62, 4;
	add.s64 	%rd24, %rd1, %rd23;
	ld.global.u32 	%r63, [%rd24];
	mad.lo.s32 	%r64, %r63, %r61, %r99;
	cvt.u64.u32 	%rd25, %r3;
	cvt.u64.u32 	%rd26, %r94;
	add.s64 	%rd27, %rd26, %rd25;
	shl.b64 	%rd28, %rd27, 2;
	add.s64 	%rd29, %rd2, %rd28;
	ld.global.u32 	%r65, [%rd29+4];
	mul.wide.s32 	%rd30, %r31, 4;
	add.s64 	%rd31, %rd24, %rd30;
	ld.global.u32 	%r66, [%rd31];
	mad.lo.s32 	%r67, %r66, %r65, %r64;
	ld.global.u32 	%r68, [%rd29+8];
	add.s64 	%rd32, %rd31, %rd30;
	ld.global.u32 	%r69, [%rd32];
	mad.lo.s32 	%r70, %r69, %r68, %r67;
	ld.global.u32 	%r71, [%rd29+12];
	add.s64 	%rd33, %rd32, %rd30;
	ld.global.u32 	%r72, [%rd33];
	mad.lo.s32 	%r99, %r72, %r71, %r70;
	add.s32 	%r94, %r94, 4;
$L__BB0_7:
	setp.eq.s32 	%p6, %r17, 0;
	@%p6 bra 	$L__BB0_12;
	setp.eq.s32 	%p7, %r17, 1;
	@%p7 bra 	$L__BB0_10;
	add.s32 	%r74, %r94, %r3;
	mul.wide.u32 	%rd34, %r74, 4;
	add.s64 	%rd35, %rd2, %rd34;
	ld.global.u32 	%r75, [%rd35];
	mad.lo.s32 	%r76, %r94, %r31, %r2;
	mul.wide.s32 	%rd36, %r76, 4;
	add.s64 	%rd37, %rd1, %rd36;
	ld.global.u32 	%r77, [%rd37];
	mad.lo.s32 	%r78, %r77, %r75, %r99;
	cvt.u64.u32 	%rd38, %r3;
	cvt.u64.u32 	%rd39, %r94;
	add.s64 	%rd40, %rd39, %rd38;
	shl.b64 	%rd41, %rd40, 2;
	add.s64 	%rd42, %rd2, %rd41;
	ld.global.u32 	%r79, [%rd42+4];
	mul.wide.s32 	%rd43, %r31, 4;
	add.s64 	%rd44, %rd37, %rd43;
	ld.global.u32 	%r80, [%rd44];
	mad.lo.s32 	%r99, %r80, %r79, %r78;
	add.s32 	%r94, %r94, 2;
$L__BB0_10:
	and.b32  	%r81, %r30, 1;
	setp.eq.b32 	%p8, %r81, 1;
	not.pred 	%p9, %p8;
	@%p9 bra 	$L__BB0_12;
	add.s32 	%r82, %r94, %r3;
	mul.wide.u32 	%rd45, %r82, 4;
	add.s64 	%rd46, %rd2, %rd45;
	ld.global.u32 	%r83, [%rd46];
	mad.lo.s32 	%r84, %r94, %r31, %r2;
	mul.wide.s32 	%rd47, %r84, 4;
	add.s64 	%rd48, %rd1, %rd47;
	ld.global.u32 	%r85, [%rd48];
	mad.lo.s32 	%r99, %r85, %r83, %r99;
$L__BB0_12:
	cvta.to.global.u64 	%rd49, %rd6;
	mad.lo.s32 	%r86, %r31, %r1, %r2;
	mul.wide.s32 	%rd50, %r86, 4;
	add.s64 	%rd51, %rd49, %rd50;
	st.global.u32 	[%rd51], %r99;
	ret;

}


// ===== COMPILED SASS (sm_100) =====

	.target	sm_100

	.elftype	@"ET_EXEC"


//--------------------- .note.nv.tkinfo           --------------------------
	.section	.note.nv.tkinfo,"",@"SHT_NOTE"
	.sectionflags	@"SHF_NOTE_NV_TKINFO"
	.tkinfo
        /*0018*/ 	.word	0x00000002
        /*0030*/ 	.string	""
        /*0030*/ 	.string	"ptxas"
        /*0030*/ 	.string	"Cuda compilation tools, release 13.0, V13.0.88"
        /*0030*/ 	.string	"Build cuda_13.0.r13.0/compiler.36424714_0"
        /*0030*/ 	.string	"-arch sm_100 -m 64 "



//--------------------- .note.nv.cuinfo           --------------------------
	.section	.note.nv.cuinfo,"",@"SHT_NOTE"
	.sectionflags	@"SHF_NOTE_NV_CUINFO"
        /*0018*/ 	.short	0x0002
        /*001a*/ 	.short	0x0064
        /*001c*/ 	.short	0x0082
	.zero		2


//--------------------- .nv.info                  --------------------------
	.section	.nv.info,"",@"SHT_CUDA_INFO"
	.align	4


	//----- nvinfo : EIATTR_REGCOUNT
	.align		4
        /*0000*/ 	.byte	0x04, 0x2f
        /*0002*/ 	.short	(.L_1 - .L_0)
	.align		4
.L_0:
        /*0004*/ 	.word	index@(_Z3addPiS_S_ii)
        /*0008*/ 	.word	0x00000020


	//----- nvinfo : EIATTR_FRAME_SIZE
	.align		4
.L_1:
        /*000c*/ 	.byte	0x04, 0x11
        /*000e*/ 	.short	(.L_3 - .L_2)
	.align		4
.L_2:
        /*0010*/ 	.word	index@(_Z3addPiS_S_ii)
        /*0014*/ 	.word	0x00000000


	//----- nvinfo : EIATTR_MIN_STACK_SIZE
	.align		4
.L_3:
        /*0018*/ 	.byte	0x04, 0x12
        /*001a*/ 	.short	(.L_5 - .L_4)
	.align		4
.L_4:
        /*001c*/ 	.word	index@(_Z3addPiS_S_ii)
        /*0020*/ 	.word	0x00000000
.L_5:


//--------------------- .nv.compat                --------------------------
	.section	.nv.compat,"",@"SHT_CUDA_COMPAT_INFO"
	.align	4
        /*0000*/ 	.byte	0x02, 0x09, 0x00, 0x00, 0x02, 0x02, 0x01, 0x00, 0x02, 0x05, 0x05, 0x00, 0x03, 0x07, 0x01, 0x01
        /*0010*/ 	.byte	0x02, 0x03, 0x00, 0x00, 0x02, 0x06, 0x01, 0x00, 0x04, 0x0b, 0x08, 0x00, 0x09, 0x00, 0x00, 0x00
        /*0020*/ 	.byte	0x00, 0x00, 0x00, 0x00


//--------------------- .nv.info._Z3addPiS_S_ii   --------------------------
	.section	.nv.info._Z3addPiS_S_ii,"",@"SHT_CUDA_INFO"
	.sectionflags	@""
	.align	4


	//----- nvinfo : EIATTR_CUDA_API_VERSION
	.align		4
        /*0000*/ 	.byte	0x04, 0x37
        /*0002*/ 	.short	(.L_7 - .L_6)
.L_6:
        /*0004*/ 	.word	0x00000082


	//----- nvinfo : EIATTR_KPARAM_INFO
	.align		4
.L_7:
        /*0008*/ 	.byte	0x04, 0x17
        /*000a*/ 	.short	(.L_9 - .L_8)
.L_8:
        /*000c*/ 	.word	0x00000000
        /*0010*/ 	.short	0x0004
        /*0012*/ 	.short	0x001c
        /*0014*/ 	.byte	0x00, 0xf0, 0x11, 0x00


	//----- nvinfo : EIATTR_KPARAM_INFO
	.align		4
.L_9:
        /*0018*/ 	.byte	0x04, 0x17
        /*001a*/ 	.short	(.L_11 - .L_10)
.L_10:
        /*001c*/ 	.word	0x00000000
        /*0020*/ 	.short	0x0003
        /*0022*/ 	.short	0x0018
        /*0024*/ 	.byte	0x00, 0xf0, 0x11, 0x00


	//----- nvinfo : EIATTR_KPARAM_INFO
	.align		4
.L_11:
        /*0028*/ 	.byte	0x04, 0x17
        /*002a*/ 	.short	(.L_13 - .L_12)
.L_12:
        /*002c*/ 	.word	0x00000000
        /*0030*/ 	.short	0x0002
        /*0032*/ 	.short	0x0010
        /*0034*/ 	.byte	0x00, 0xf5, 0x21, 0x00


	//----- nvinfo : EIATTR_KPARAM_INFO
	.align		4
.L_13:
        /*0038*/ 	.byte	0x04, 0x17
        /*003a*/ 	.short	(.L_15 - .L_14)
.L_14:
        /*003c*/ 	.word	0x00000000
        /*0040*/ 	.short	0x0001
        /*0042*/ 	.short	0x0008
        /*0044*/ 	.byte	0x00, 0xf5, 0x21, 0x00


	//----- nvinfo : EIATTR_KPARAM_INFO
	.align		4
.L_15:
        /*0048*/ 	.byte	0x04, 0x17
        /*004a*/ 	.short	(.L_17 - .L_16)
.L_16:
        /*004c*/ 	.word	0x00000000
        /*0050*/ 	.short	0x0000
        /*0052*/ 	.short	0x0000
        /*0054*/ 	.byte	0x00, 0xf5, 0x21, 0x00


	//----- nvinfo : EIATTR_SPARSE_MMA_MASK
	.align		4
.L_17:
        /*0058*/ 	.byte	0x03, 0x50
        /*005a*/ 	.short	0x0000


	//----- nvinfo : EIATTR_MAXREG_COUNT
	.align		4
        /*005c*/ 	.byte	0x03, 0x1b
        /*005e*/ 	.short	0x00ff


	//----- nvinfo : EIATTR_MERCURY_ISA_VERSION
	.align		4
        /*0060*/ 	.byte	0x03, 0x5f
        /*0062*/ 	.short	0x0101


	//----- nvinfo : EIATTR_VRC_CTA_INIT_COUNT
	.align		4
        /*0064*/ 	.byte	0x02, 0x4a
	.zero		1
	.zero		1


	//----- nvinfo : EIATTR_EXIT_INSTR_OFFSETS
	.align		4
        /*0068*/ 	.byte	0x04, 0x1c
        /*006a*/ 	.short	(.L_19 - .L_18)


	//   ....[0]....
.L_18:
        /*006c*/ 	.word	0x00000890


	//----- nvinfo : EIATTR_CBANK_PARAM_SIZE
	.align		4
.L_19:
        /*0070*/ 	.byte	0x03, 0x19
        /*0072*/ 	.short	0x0020


	//----- nvinfo : EIATTR_PARAM_CBANK
	.align		4
        /*0074*/ 	.byte	0x04, 0x0a
        /*0076*/ 	.short	(.L_21 - .L_20)
	.align		4
.L_20:
        /*0078*/ 	.word	index@(.nv.constant0._Z3addPiS_S_ii)
        /*007c*/ 	.short	0x0380
        /*007e*/ 	.short	0x0020


	//----- nvinfo : EIATTR_SW_WAR
	.align		4
.L_21:
        /*0080*/ 	.byte	0x04, 0x36
        /*0082*/ 	.short	(.L_23 - .L_22)
.L_22:
        /*0084*/ 	.word	0x00000008
.L_23:


//--------------------- .nv.callgraph             --------------------------
	.section	.nv.callgraph,"",@"SHT_CUDA_CALLGRAPH"
	.align	4
	.sectionentsize	8
	.align		4
        /*0000*/ 	.word	0x00000000
	.align		4
        /*0004*/ 	.word	0xffffffff
	.align		4
        /*0008*/ 	.word	0x00000000
	.align		4
        /*000c*/ 	.word	0xfffffffe
	.align		4
        /*0010*/ 	.word	0x00000000
	.align		4
        /*0014*/ 	.word	0xfffffffd
	.align		4
        /*0018*/ 	.word	0x00000000
	.align		4
        /*001c*/ 	.word	0xfffffffc


//--------------------- .text._Z3addPiS_S_ii      --------------------------
	.section	.text._Z3addPiS_S_ii,"ax",@progbits
	.align	128
        .global         _Z3addPiS_S_ii
        .type           _Z3addPiS_S_ii,@function
        .size           _Z3addPiS_S_ii,(.L_x_5 - _Z3addPiS_S_ii)
        .other          _Z3addPiS_S_ii,@"STO_CUDA_ENTRY STV_DEFAULT"
_Z3addPiS_S_ii:
.text._Z3addPiS_S_ii:
[----:B------:R-:W-:Y:S08]  /*0000*/  LDC R1, c[0x0][0x37c] ;  /* 0x0000df00ff017b82 */ /* 0x000ff00000000800 */
[----:B------:R-:W0:Y:S01]  /*0010*/  LDC R0, c[0x0][0x398] ;  /* 0x0000e600ff007b82 */ /* 0x000e220000000800 */
[----:B------:R-:W1:Y:S01]  /*0020*/  S2R R17, SR_TID.Y ;  /* 0x0000000000117919 */ /* 0x000e620000002200 */
[----:B------:R-:W2:Y:S01]  /*0030*/  LDCU.64 UR4, c[0x0][0x358] ;  /* 0x00006b00ff0477ac */ /* 0x000ea20008000a00 */
[----:B------:R-:W-:Y:S01]  /*0040*/  HFMA2 R26, -RZ, RZ, 0, 0 ;  /* 0x00000000ff1a7431 */ /* 0x000fe200000001ff */
[----:B------:R-:W3:Y:S01]  /*0050*/  S2R R16, SR_TID.X ;  /* 0x0000000000107919 */ /* 0x000ee20000002100 */
[----:B0-----:R-:W-:-:S13]  /*0060*/  ISETP.GE.AND P0, PT, R0, 0x1, PT ;  /* 0x000000010000780c */ /* 0x001fda0003f06270 */
[----:B-123--:R-:W-:Y:S05]  /*0070*/  @!P0 BRA `(.L_x_0) ;  /* 0x0000000400f08947 */ /* 0x00efea0003800000 */
[C---:B------:R-:W-:Y:S01]  /*0080*/  ISETP.GE.U32.AND P1, PT, R0.reuse, 0x8, PT ;  /* 0x000000080000780c */ /* 0x040fe20003f26070 */
[----:B------:R-:W-:Y:S01]  /*0090*/  IMAD R19, R17, R0, RZ ;  /* 0x0000000011137224 */ /* 0x000fe200078e02ff */
[----:B------:R-:W-:Y:S02]  /*00a0*/  LOP3.LUT R24, R0, 0x7, RZ, 0xc0, !PT ;  /* 0x0000000700187812 */ /* 0x000fe400078ec0ff */
[----:B------:R-:W-:Y:S02]  /*00b0*/  MOV R20, RZ ;  /* 0x000000ff00147202 */ /* 0x000fe40000000f00 */
[----:B------:R-:W-:Y:S02]  /*00c0*/  ISETP.NE.AND P0, PT, R24, RZ, PT ;  /* 0x000000ff1800720c */ /* 0x000fe40003f05270 */
[----:B------:R-:W-:-:S05]  /*00d0*/  MOV R26, RZ ;  /* 0x000000ff001a7202 */ /* 0x000fca0000000f00 */
[----:B------:R-:W-:Y:S06]  /*00e0*/  @!P1 BRA `(.L_x_1) ;  /* 0x0000000000c89947 */ /* 0x000fec0003800000 */
[----:B------:R-:W0:Y:S01]  /*00f0*/  LDC.64 R2, c[0x0][0x380] ;  /* 0x0000e000ff027b82 */ /* 0x000e220000000a00 */
[----:B------:R-:W-:Y:S02]  /*0100*/  LOP3.LUT R20, R0, 0x7ffffff8, RZ, 0xc0, !PT ;  /* 0x7ffffff800147812 */ /* 0x000fe400078ec0ff */
[----:B------:R-:W-:Y:S02]  /*0110*/  MOV R26, RZ ;  /* 0x000000ff001a7202 */ /* 0x000fe40000000f00 */
[----:B------:R-:W-:Y:S02]  /*0120*/  MOV R21, R16 ;  /* 0x0000001000157202 */ /* 0x000fe40000000f00 */
[----:B------:R-:W-:Y:S01]  /*0130*/  IADD3 R18, PT, PT, -R20, RZ, RZ ;  /* 0x000000ff14127210 */ /* 0x000fe20007ffe1ff */
[----:B0-----:R-:W-:-:S03]  /*0140*/  IMAD.WIDE.U32 R2, R19, 0x4, R2 ;  /* 0x0000000413027825 */ /* 0x001fc600078e0002 */
[----:B------:R-:W-:-:S04]  /*0150*/  IADD3 R5, P1, PT, R2, 0x10, RZ ;  /* 0x0000001002057810 */ /* 0x000fc80007f3e0ff */
[----:B------:R-:W-:-:S09]  /*0160*/  IADD3.X R6, PT, PT, RZ, R3, RZ, P1, !PT ;  /* 0x00000003ff067210 */ /* 0x000fd20000ffe4ff */
.L_x_2:
[----:B------:R-:W0:Y:S01]  /*0170*/  LDC.64 R28, c[0x0][0x388] ;  /* 0x0000e200ff1c7b82 */ /* 0x000e220000000a00 */
[----:B------:R-:W-:Y:S02]  /*0180*/  MOV R2, R5 ;  /* 0x0000000500027202 */ /* 0x000fe40000000f00 */
[----:B------:R-:W-:-:S05]  /*0190*/  MOV R3, R6 ;  /* 0x0000000600037202 */ /* 0x000fca0000000f00 */
[----:B------:R-:W2:Y:S01]  /*01a0*/  LDG.E R13, desc[UR4][R2.64+-0x10] ;  /* 0xfffff004020d7981 */ /* 0x000ea2000c1e1900 */
[----:B------:R-:W1:Y:S03]  /*01b0*/  LDC R23, c[0x0][0x39c] ;  /* 0x0000e700ff177b82 */ /* 0x000e660000000800 */
[----:B------:R-:W3:Y:S04]  /*01c0*/  LDG.E R22, desc[UR4][R2.64+-0xc] ;  /* 0xfffff40402167981 */ /* 0x000ee8000c1e1900 */
[----:B------:R-:W4:Y:S01]  /*01d0*/  LDG.E R27, desc[UR4][R2.64+-0x8] ;  /* 0xfffff804021b7981 */ /* 0x000f22000c1e1900 */
[----:B0-----:R-:W-:-:S05]  /*01e0*/  IMAD.WIDE R28, R21, 0x4, R28 ;  /* 0x00000004151c7825 */ /* 0x001fca00078e021c */
[----:B------:R-:W2:Y:S01]  /*01f0*/  LDG.E R12, desc[UR4][R28.64] ;  /* 0x000000041c0c7981 */ /* 0x000ea2000c1e1900 */
[----:B-1----:R-:W-:-:S05]  /*0200*/  IMAD.WIDE R14, R23, 0x4, R28 ;  /* 0x00000004170e7825 */ /* 0x002fca00078e021c */
[----:B------:R0:W3:Y:S01]  /*0210*/  LDG.E R25, desc[UR4][R14.64] ;  /* 0x000000040e197981 */ /* 0x0000e2000c1e1900 */
[----:B------:R-:W-:-:S03]  /*0220*/  IMAD.WIDE R10, R23, 0x4, R14 ;  /* 0x00000004170a7825 */ /* 0x000fc600078e020e */
[----:B------:R-:W5:Y:S01]  /*0230*/  LDG.E R28, desc[UR4][R2.64+-0x4] ;  /* 0xfffffc04021c7981 */ /* 0x000f62000c1e1900 */
[----:B------:R-:W-:-:S03]  /*0240*/  IMAD.WIDE R8, R23, 0x4, R10 ;  /* 0x0000000417087825 */ /* 0x000fc600078e020a */
[----:B------:R-:W4:Y:S01]  /*0250*/  LDG.E R10, desc[UR4][R10.64] ;  /* 0x000000040a0a7981 */ /* 0x000f22000c1e1900 */
[----:B------:R-:W-:-:S03]  /*0260*/  IMAD.WIDE R4, R23, 0x4, R8 ;  /* 0x0000000417047825 */ /* 0x000fc600078e0208 */
[----:B------:R-:W5:Y:S01]  /*0270*/  LDG.E R9, desc[UR4][R8.64] ;  /* 0x0000000408097981 */ /* 0x000f62000c1e1900 */
[----:B------:R-:W-:-:S03]  /*0280*/  IMAD.WIDE R6, R23, 0x4, R4 ;  /* 0x0000000417067825 */ /* 0x000fc600078e0204 */
[----:B------:R-:W5:Y:S04]  /*0290*/  LDG.E R11, desc[UR4][R2.64+0x4] ;  /* 0x00000404020b7981 */ /* 0x000f68000c1e1900 */
[----:B------:R-:W5:Y:S04]  /*02a0*/  LDG.E R4, desc[UR4][R4.64] ;  /* 0x0000000404047981 */ /* 0x000f68000c1e1900 */
[----:B------:R-:W5:Y:S04]  /*02b0*/  LDG.E R8, desc[UR4][R2.64+0xc] ;  /* 0x00000c0402087981 */ /* 0x000f68000c1e1900 */
[----:B------:R-:W5:Y:S01]  /*02c0*/  LDG.E R5, desc[UR4][R2.64] ;  /* 0x0000000402057981 */ /* 0x000f62000c1e1900 */
[----:B--2---:R-:W-:-:S02]  /*02d0*/  IMAD R26, R13, R12, R26 ;  /* 0x0000000c0d1a7224 */ /* 0x004fc400078e021a */
[C---:B------:R-:W-:Y:S02]  /*02e0*/  IMAD.WIDE R12, R23.reuse, 0x4, R6 ;  /* 0x00000004170c7825 */ /* 0x040fe400078e0206 */
[----:B------:R-:W2:Y:S02]  /*02f0*/  LDG.E R6, desc[UR4][R6.64] ;  /* 0x0000000406067981 */ /* 0x000ea4000c1e1900 */
[----:B0-----:R-:W-:Y:S02]  /*0300*/  IMAD.WIDE R14, R23, 0x4, R12 ;  /* 0x00000004170e7825 */ /* 0x001fe400078e020c */
[----:B------:R-:W2:Y:S04]  /*0310*/  LDG.E R29, desc[UR4][R12.64] ;  /* 0x000000040c1d7981 */ /* 0x000ea8000c1e1900 */
[----:B------:R-:W2:Y:S04]  /*0320*/  LDG.E R15, desc[UR4][R14.64] ;  /* 0x000000040e0f7981 */ /* 0x000ea8000c1e1900 */
[----:B------:R-:W2:Y:S01]  /*0330*/  LDG.E R12, desc[UR4][R2.64+0x8] ;  /* 0x00000804020c7981 */ /* 0x000ea2000c1e1900 */
[----:B---3--:R-:W-:Y:S01]  /*0340*/  IMAD R22, R22, R25, R26 ;  /* 0x0000001916167224 */ /* 0x008fe200078e021a */
[----:B------:R-:W-:-:S03]  /*0350*/  IADD3 R18, PT, PT, R18, 0x8, RZ ;  /* 0x0000000812127810 */ /* 0x000fc60007ffe0ff */
[----:B----4-:R-:W-:Y:S01]  /*0360*/  IMAD R10, R27, R10, R22 ;  /* 0x0000000a1b0a7224 */ /* 0x010fe200078e0216 */
[----:B------:R-:W-:-:S03]  /*0370*/  ISETP.NE.AND P1, PT, R18, RZ, PT ;  /* 0x000000ff1200720c */ /* 0x000fc60003f25270 */
[----:B-----5:R-:W-:Y:S01]  /*0380*/  IMAD R9, R28, R9, R10 ;  /* 0x000000091c097224 */ /* 0x020fe200078e020a */
[----:B------:R-:W-:-:S03]  /*0390*/  LEA R21, R23, R21, 0x3 ;  /* 0x0000001517157211 */ /* 0x000fc600078e18ff */
[----:B------:R-:W-:Y:S01]  /*03a0*/  IMAD R4, R5, R4, R9 ;  /* 0x0000000405047224 */ /* 0x000fe200078e0209 */
[----:B------:R-:W-:-:S03]  /*03b0*/  IADD3 R5, P2, PT, R2, 0x20, RZ ;  /* 0x0000002002057810 */ /* 0x000fc60007f5e0ff */
[----:B--2---:R-:W-:Y:S01]  /*03c0*/  IMAD R4, R11, R6, R4 ;  /* 0x000000060b047224 */ /* 0x004fe200078e0204 */
[----:B------:R-:W-:-:S03]  /*03d0*/  IADD3.X R6, PT, PT, RZ, R3, RZ, P2, !PT ;  /* 0x00000003ff067210 */ /* 0x000fc600017fe4ff */
[----:B------:R-:W-:-:S04]  /*03e0*/  IMAD R4, R12, R29, R4 ;  /* 0x0000001d0c047224 */ /* 0x000fc800078e0204 */
[----:B------:R-:W-:Y:S01]  /*03f0*/  IMAD R26, R8, R15, R4 ;  /* 0x0000000f081a7224 */ /* 0x000fe200078e0204 */
[----:B------:R-:W-:Y:S06]  /*0400*/  @P1 BRA `(.L_x_2) ;  /* 0xfffffffc00581947 */ /* 0x000fec000383ffff */
.L_x_1:
[----:B------:R-:W-:Y:S05]  /*0410*/  @!P0 BRA `(.L_x_0) ;  /* 0x0000000400088947 */ /* 0x000fea0003800000 */
[----:B------:R-:W-:Y:S02]  /*0420*/  ISETP.GE.U32.AND P1, PT, R24, 0x4, PT ;  /* 0x000000041800780c */ /* 0x000fe40003f26070 */
[----:B------:R-:W-:-:S04]  /*0430*/  LOP3.LUT R14, R0, 0x3, RZ, 0xc0, !PT ;  /* 0x00000003000e7812 */ /* 0x000fc800078ec0ff */
[----:B------:R-:W-:-:S07]  /*0440*/  ISETP.NE.AND P0, PT, R14, RZ, PT ;  /* 0x000000ff0e00720c */ /* 0x000fce0003f05270 */
[----:B------:R-:W-:Y:S06]  /*0450*/  @!P1 BRA `(.L_x_3) ;  /* 0x0000000000709947 */ /* 0x000fec0003800000 */
[----:B------:R-:W0:Y:S01]  /*0460*/  LDC R11, c[0x0][0x39c] ;  /* 0x0000e700ff0b7b82 */ /* 0x000e220000000800 */
[----:B------:R-:W1:Y:S01]  /*0470*/  LDCU.64 UR6, c[0x0][0x380] ;  /* 0x00007000ff0677ac */ /* 0x000e620008000a00 */
[CC--:B------:R-:W-:Y:S02]  /*0480*/  IADD3 R3, PT, PT, R19.reuse, R20.reuse, RZ ;  /* 0x0000001413037210 */ /* 0x0c0fe40007ffe0ff */
[----:B------:R-:W-:-:S04]  /*0490*/  IADD3 R8, P1, PT, R19, R20, RZ ;  /* 0x0000001413087210 */ /* 0x000fc80007f3e0ff */
[----:B------:R-:W2:Y:S08]  /*04a0*/  LDC.64 R4, c[0x0][0x388] ;  /* 0x0000e200ff047b82 */ /* 0x000eb00000000a00 */
[----:B------:R-:W3:Y:S01]  /*04b0*/  LDC.64 R12, c[0x0][0x380] ;  /* 0x0000e000ff0c7b82 */ /* 0x000ee20000000a00 */
[----:B0-----:R-:W-:-:S04]  /*04c0*/  IMAD R7, R20, R11, R16 ;  /* 0x0000000b14077224 */ /* 0x001fc800078e0210 */
[----:B--2---:R-:W-:-:S04]  /*04d0*/  IMAD.WIDE R4, R7, 0x4, R4 ;  /* 0x0000000407047825 */ /* 0x004fc800078e0204 */
[----:B------:R-:W-:Y:S02]  /*04e0*/  IMAD.WIDE R6, R11, 0x4, R4 ;  /* 0x000000040b067825 */ /* 0x000fe400078e0204 */
[----:B------:R-:W2:Y:S02]  /*04f0*/  LDG.E R4, desc[UR4][R4.64] ;  /* 0x0000000404047981 */ /* 0x000ea4000c1e1900 */
[----:B---3--:R-:W-:Y:S01]  /*0500*/  IMAD.WIDE.U32 R12, R3, 0x4, R12 ;  /* 0x00000004030c7825 */ /* 0x008fe200078e000c */
[----:B------:R-:W-:Y:S02]  /*0510*/  IADD3.X R3, PT, PT, RZ, RZ, RZ, P1, !PT ;  /* 0x000000ffff037210 */ /* 0x000fe40000ffe4ff */
[----:B-1----:R-:W-:-:S03]  /*0520*/  LEA R2, P1, R8, UR6, 0x2 ;  /* 0x0000000608027c11 */ /* 0x002fc6000f8210ff */
[----:B------:R-:W2:Y:S01]  /*0530*/  LDG.E R13, desc[UR4][R12.64] ;  /* 0x000000040c0d7981 */ /* 0x000ea2000c1e1900 */
[----:B------:R-:W-:Y:S01]  /*0540*/  LEA.HI.X R3, R8, UR7, R3, 0x2, P1 ;  /* 0x0000000708037c11 */ /* 0x000fe200088f1403 */
[C---:B------:R-:W-:Y:S02]  /*0550*/  IMAD.WIDE R8, R11.reuse, 0x4, R6 ;  /* 0x000000040b087825 */ /* 0x040fe400078e0206 */
[----:B------:R-:W3:Y:S04]  /*0560*/  LDG.E R6, desc[UR4][R6.64] ;  /* 0x0000000406067981 */ /* 0x000ee8000c1e1900 */
[----:B------:R-:W3:Y:S01]  /*0570*/  LDG.E R15, desc[UR4][R2.64+0x4] ;  /* 0x00000404020f7981 */ /* 0x000ee2000c1e1900 */
[----:B------:R-:W-:-:S03]  /*0580*/  IMAD.WIDE R10, R11, 0x4, R8 ;  /* 0x000000040b0a7825 */ /* 0x000fc600078e0208 */
[----:B------:R-:W4:Y:S04]  /*0590*/  LDG.E R21, desc[UR4][R8.64] ;  /* 0x0000000408157981 */ /* 0x000f28000c1e1900 */
[----:B------:R-:W4:Y:S04]  /*05a0*/  LDG.E R18, desc[UR4][R2.64+0x8] ;  /* 0x0000080402127981 */ /* 0x000f28000c1e1900 */
[----:B------:R-:W5:Y:S04]  /*05b0*/  LDG.E R22, desc[UR4][R2.64+0xc] ;  /* 0x00000c0402167981 */ /* 0x000f68000c1e1900 */
[----:B------:R-:W5:Y:S01]  /*05c0*/  LDG.E R10, desc[UR4][R10.64] ;  /* 0x000000040a0a7981 */ /* 0x000f62000c1e1900 */
[----:B------:R-:W-:Y:S01]  /*05d0*/  IADD3 R20, PT, PT, R20, 0x4, RZ ;  /* 0x0000000414147810 */ /* 0x000fe20007ffe0ff */
[----:B--2---:R-:W-:-:S04]  /*05e0*/  IMAD R26, R13, R4, R26 ;  /* 0x000000040d1a7224 */ /* 0x004fc800078e021a */
[----:B---3--:R-:W-:-:S04]  /*05f0*/  IMAD R15, R15, R6, R26 ;  /* 0x000000060f0f7224 */ /* 0x008fc800078e021a */
[----:B----4-:R-:W-:-:S04]  /*0600*/  IMAD R15, R18, R21, R15 ;  /* 0x00000015120f7224 */ /* 0x010fc800078e020f */
[----:B-----5:R-:W-:-:S07]  /*0610*/  IMAD R26, R22, R10, R15 ;  /* 0x0000000a161a7224 */ /* 0x020fce00078e020f */
.L_x_3:
[----:B------:R-:W-:Y:S05]  /*0620*/  @!P0 BRA `(.L_x_0) ;  /* 0x0000000000848947 */ /* 0x000fea0003800000 */
[----:B------:R-:W-:Y:S01]  /*0630*/  ISETP.NE.AND P1, PT, R14, 0x1, PT ;  /* 0x000000010e00780c */ /* 0x000fe20003f25270 */
[----:B------:R-:W0:Y:S01]  /*0640*/  LDC.64 R8, c[0x0][0x388] ;  /* 0x0000e200ff087b82 */ /* 0x000e220000000a00 */
[----:B------:R-:W-:-:S04]  /*0650*/  LOP3.LUT R0, R0, 0x1, RZ, 0xc0, !PT ;  /* 0x0000000100007812 */ /* 0x000fc800078ec0ff */
[----:B------:R-:W-:-:S03]  /*0660*/  ISETP.NE.U32.AND P0, PT, R0, 0x1, PT ;  /* 0x000000010000780c */ /* 0x000fc60003f05070 */
[----:B------:R-:W1:Y:S04]  /*0670*/  LDC.64 R10, c[0x0][0x380] ;  /* 0x0000e000ff0a7b82 */ /* 0x000e680000000a00 */
[CC--:B------:R-:W-:Y:S02]  /*0680*/  @P1 IADD3 R21, PT, PT, R19.reuse, R20.reuse, RZ ;  /* 0x0000001413151210 */ /* 0x0c0fe40007ffe0ff */
[----:B------:R-:W-:Y:S02]  /*0690*/  @P1 IADD3 R0, P2, PT, R19, R20, RZ ;  /* 0x0000001413001210 */ /* 0x000fe40007f5e0ff */
[----:B------:R-:W2:Y:S02]  /*06a0*/  @P1 LDC R15, c[0x0][0x39c] ;  /* 0x0000e700ff0f1b82 */ /* 0x000ea40000000800 */
[----:B------:R-:W-:-:S06]  /*06b0*/  @P1 IADD3.X R12, PT, PT, RZ, RZ, RZ, P2, !PT ;  /* 0x000000ffff0c1210 */ /* 0x000fcc00017fe4ff */
[----:B------:R-:W3:Y:S08]  /*06c0*/  @P1 LDC.64 R6, c[0x0][0x380] ;  /* 0x0000e000ff061b82 */ /* 0x000ef00000000a00 */
[----:B------:R-:W4:Y:S01]  /*06d0*/  @!P0 LDC R13, c[0x0][0x39c] ;  /* 0x0000e700ff0d8b82 */ /* 0x000f220000000800 */
[----:B-1----:R-:W-:-:S06]  /*06e0*/  @P1 IMAD.WIDE.U32 R10, R21, 0x4, R10 ;  /* 0x00000004150a1825 */ /* 0x002fcc00078e000a */
[----:B------:R-:W5:Y:S01]  /*06f0*/  @P1 LDG.E R11, desc[UR4][R10.64] ;  /* 0x000000040a0b1981 */ /* 0x000f62000c1e1900 */
[----:B------:R-:W1:Y:S01]  /*0700*/  LDC.64 R2, c[0x0][0x380] ;  /* 0x0000e000ff027b82 */ /* 0x000e620000000a00 */
[C---:B--2---:R-:W-:Y:S01]  /*0710*/  @P1 IMAD R23, R20.reuse, R15, R16 ;  /* 0x0000000f14171224 */ /* 0x044fe200078e0210 */
[----:B------:R-:W-:-:S03]  /*0720*/  @P1 IADD3 R20, PT, PT, R20, 0x2, RZ ;  /* 0x0000000214141810 */ /* 0x000fc60007ffe0ff */
[----:B0-----:R-:W-:-:S03]  /*0730*/  @P1 IMAD.WIDE R8, R23, 0x4, R8 ;  /* 0x0000000417081825 */ /* 0x001fc600078e0208 */
[----:B------:R-:W0:Y:S01]  /*0740*/  LDC.64 R4, c[0x0][0x388] ;  /* 0x0000e200ff047b82 */ /* 0x000e220000000a00 */
[C---:B---3--:R-:W-:Y:S02]  /*0750*/  @P1 LEA R6, P2, R0.reuse, R6, 0x2 ;  /* 0x0000000600061211 */ /* 0x048fe400078410ff */
[----:B------:R-:W-:Y:S01]  /*0760*/  @!P0 IADD3 R19, PT, PT, R19, R20, RZ ;  /* 0x0000001413138210 */ /* 0x000fe20007ffe0ff */
[----:B------:R-:W-:Y:S01]  /*0770*/  @P1 IMAD.WIDE R14, R15, 0x4, R8 ;  /* 0x000000040f0e1825 */ /* 0x000fe200078e0208 */
[----:B------:R-:W-:Y:S02]  /*0780*/  @P1 LEA.HI.X R7, R0, R7, R12, 0x2, P2 ;  /* 0x0000000700071211 */ /* 0x000fe400010f140c */
[----:B------:R-:W5:Y:S01]  /*0790*/  @P1 LDG.E R0, desc[UR4][R8.64] ;  /* 0x0000000408001981 */ /* 0x000f62000c1e1900 */
[----:B----4-:R-:W-:-:S03]  /*07a0*/  @!P0 IMAD R13, R20, R13, R16 ;  /* 0x0000000d140d8224 */ /* 0x010fc600078e0210 */
[----:B------:R-:W2:Y:S04]  /*07b0*/  @P1 LDG.E R7, desc[UR4][R6.64+0x4] ;  /* 0x0000040406071981 */ /* 0x000ea8000c1e1900 */
[----:B------:R-:W2:Y:S01]  /*07c0*/  @P1 LDG.E R14, desc[UR4][R14.64] ;  /* 0x000000040e0e1981 */ /* 0x000ea2000c1e1900 */
[----:B-1----:R-:W-:-:S06]  /*07d0*/  @!P0 IMAD.WIDE.U32 R2, R19, 0x4, R2 ;  /* 0x0000000413028825 */ /* 0x002fcc00078e0002 */
[----:B------:R-:W3:Y:S01]  /*07e0*/  @!P0 LDG.E R3, desc[UR4][R2.64] ;  /* 0x0000000402038981 */ /* 0x000ee2000c1e1900 */
[----:B0-----:R-:W-:-:S06]  /*07f0*/  @!P0 IMAD.WIDE R4, R13, 0x4, R4 ;  /* 0x000000040d048825 */ /* 0x001fcc00078e0204 */
[----:B------:R-:W3:Y:S01]  /*0800*/  @!P0 LDG.E R4, desc[UR4][R4.64] ;  /* 0x0000000404048981 */ /* 0x000ee2000c1e1900 */
[----:B-----5:R-:W-:-:S04]  /*0810*/  @P1 IMAD R0, R11, R0, R26 ;  /* 0x000000000b001224 */ /* 0x020fc800078e021a */
[----:B--2---:R-:W-:-:S04]  /*0820*/  @P1 IMAD R26, R7, R14, R0 ;  /* 0x0000000e071a1224 */ /* 0x004fc800078e0200 */
[----:B---3--:R-:W-:-:S07]  /*0830*/  @!P0 IMAD R26, R3, R4, R26 ;  /* 0x00000004031a8224 */ /* 0x008fce00078e021a */
.L_x_0:
[----:B------:R-:W0:Y:S01]  /*0840*/  LDC.64 R2, c[0x0][0x390] ;  /* 0x0000e400ff027b82 */ /* 0x000e220000000a00 */
[----:B------:R-:W1:Y:S02]  /*0850*/  LDCU UR6, c[0x0][0x39c] ;  /* 0x00007380ff0677ac */ /* 0x000e640008000800 */
[----:B-1----:R-:W-:-:S04]  /*0860*/  IMAD R17, R17, UR6, R16 ;  /* 0x0000000611117c24 */ /* 0x002fc8000f8e0210 */
[----:B0-----:R-:W-:-:S05]  /*0870*/  IMAD.WIDE R2, R17, 0x4, R2 ;  /* 0x0000000411027825 */ /* 0x001fca00078e0202 */
[----:B------:R-:W-:Y:S01]  /*0880*/  STG.E desc[UR4][R2.64], R26 ;  /* 0x0000001a02007986 */ /* 0x000fe2000c101904 */
[----:B------:R-:W-:Y:S05]  /*0890*/  EXIT ;  /* 0x000000000000794d */ /* 0x000fea0003800000 */
.L_x_4:
[----:B------:R-:W-:-:S00]  /*08a0*/  BRA `(.L_x_4) ;  /* 0xfffffffc00fc7947 */ /* 0x000fc0000383ffff */
[----:B------:R-:W-:-:S00]  /*08b0*/  NOP ;  /* 0x0000000000007918 */ /* 0x000fc00000000000 */
        /* <DEDUP_REMOVED lines=12> */
.L_x_5:


//--------------------- .nv.shared.reserved.0     --------------------------
	.section	.nv.shared.reserved.0,"aw",@nobits
	.weak		__nv_reservedSMEM_offset_0_alias
	.size		__nv_reservedSMEM_offset_0_alias, 0, 64
	.other		__nv_reservedSMEM_offset_0_alias,@"STO_CUDA_RESERVED_SHARED STV_DEFAULT"
__nv_reservedSMEM_offset_0_alias:
	.zero		0
	.zero		64


//--------------------- .nv.constant0._Z3addPiS_S_ii --------------------------
	.section	.nv.constant0._Z3addPiS_S_ii,"a",@progbits
	.sectionflags	@""
	.align	4
.nv.constant0._Z3addPiS_S_ii:
	.zero		928


//--------------------- SYMBOLS --------------------------

	.type		.nv.reservedSmem.offset0,@object
	.size		.nv.reservedSmem.offset0,0x4
